	.headerflags	@"EF_CUDA_TEXMODE_UNIFIED EF_CUDA_64BIT_ADDRESS EF_CUDA_ACCELERATORS EF_CUDA_SM90 EF_CUDA_VIRTUAL_SM(EF_CUDA_SM90)"
	.elftype	@"ET_EXEC"


//--------------------- .nv.info                  --------------------------
	.section	.nv.info,"",@"SHT_CUDA_INFO"
	.align	4


	//----- nvinfo : EIATTR_REGCOUNT
	.align		4
        /*0000*/ 	.byte	0x04, 0x2f
        /*0002*/ 	.short	(.L_1 - .L_0)
	.align		4
.L_0:
        /*0004*/ 	.word	index@(triton_poi_fused_clone_9)
        /*0008*/ 	.word	0x0000000f


	//----- nvinfo : EIATTR_MIN_STACK_SIZE
	.align		4
.L_1:
        /*000c*/ 	.byte	0x04, 0x12
        /*000e*/ 	.short	(.L_3 - .L_2)
	.align		4
.L_2:
        /*0010*/ 	.word	index@(triton_poi_fused_clone_9)
        /*0014*/ 	.word	0x00000000


	//----- nvinfo : EIATTR_FRAME_SIZE
	.align		4
.L_3:
        /*0018*/ 	.byte	0x04, 0x11
        /*001a*/ 	.short	(.L_5 - .L_4)
	.align		4
.L_4:
        /*001c*/ 	.word	index@(triton_poi_fused_clone_9)
        /*0020*/ 	.word	0x00000000


	//----- nvinfo : EIATTR_MIN_STACK_SIZE
	.align		4
.L_5:
        /*0024*/ 	.byte	0x04, 0x12
        /*0026*/ 	.short	(.L_7 - .L_6)
	.align		4
.L_6:
        /*0028*/ 	.word	index@(triton_poi_fused_clone_9)
        /*002c*/ 	.word	0x00000000
.L_7:


//--------------------- .nv.info.triton_poi_fused_clone_9 --------------------------
	.section	.nv.info.triton_poi_fused_clone_9,"",@"SHT_CUDA_INFO"
	.sectionflags	@""
	.align	4


	//----- nvinfo : EIATTR_CUDA_API_VERSION
	.align		4
        /*0000*/ 	.byte	0x04, 0x37
        /*0002*/ 	.short	(.L_9 - .L_8)
.L_8:
        /*0004*/ 	.word	0x0000007c


	//----- nvinfo : EIATTR_KPARAM_INFO
	.align		4
.L_9:
        /*0008*/ 	.byte	0x04, 0x17
        /*000a*/ 	.short	(.L_11 - .L_10)
.L_10:
        /*000c*/ 	.word	0x00000000
        /*0010*/ 	.short	0x0003
        /*0012*/ 	.short	0x0014
        /*0014*/ 	.byte	0x00, 0xf0, 0x11, 0x00


	//----- nvinfo : EIATTR_KPARAM_INFO
	.align		4
.L_11:
        /*0018*/ 	.byte	0x04, 0x17
        /*001a*/ 	.short	(.L_13 - .L_12)
.L_12:
        /*001c*/ 	.word	0x00000000
        /*0020*/ 	.short	0x0002
        /*0022*/ 	.short	0x0010
        /*0024*/ 	.byte	0x00, 0xf0, 0x11, 0x00


	//----- nvinfo : EIATTR_KPARAM_INFO
	.align		4
.L_13:
        /*0028*/ 	.byte	0x04, 0x17
        /*002a*/ 	.short	(.L_15 - .L_14)
.L_14:
        /*002c*/ 	.word	0x00000000
        /*0030*/ 	.short	0x0001
        /*0032*/ 	.short	0x0008
        /*0034*/ 	.byte	0x00, 0xf4, 0x21, 0x00


	//----- nvinfo : EIATTR_KPARAM_INFO
	.align		4
.L_15:
        /*0038*/ 	.byte	0x04, 0x17
        /*003a*/ 	.short	(.L_17 - .L_16)
.L_16:
        /*003c*/ 	.word	0x00000000
        /*0040*/ 	.short	0x0000
        /*0042*/ 	.short	0x0000
        /*0044*/ 	.byte	0x00, 0xf4, 0x21, 0x00


	//----- nvinfo : EIATTR_SPARSE_MMA_MASK
	.align		4
.L_17:
        /*0048*/ 	.byte	0x03, 0x50
        /*004a*/ 	.short	0x0000


	//----- nvinfo : EIATTR_MAXREG_COUNT
	.align		4
        /*004c*/ 	.byte	0x03, 0x1b
        /*004e*/ 	.short	0x00ff


	//----- nvinfo : EIATTR_EXIT_INSTR_OFFSETS
	.align		4
        /*0050*/ 	.byte	0x04, 0x1c
        /*0052*/ 	.short	(.L_19 - .L_18)


	//   ....[0]....
.L_18:
        /*0054*/ 	.word	0x00000310


	//   ....[1]....
        /*0058*/ 	.word	0x00000380


	//----- nvinfo : EIATTR_REQNTID
	.align		4
.L_19:
        /*005c*/ 	.byte	0x04, 0x10
        /*005e*/ 	.short	(.L_21 - .L_20)
.L_20:
        /*0060*/ 	.word	0x00000080
        /*0064*/ 	.word	0x00000001
        /*0068*/ 	.word	0x00000001


	//----- nvinfo : EIATTR_CBANK_PARAM_SIZE
	.align		4
.L_21:
        /*006c*/ 	.byte	0x03, 0x19
        /*006e*/ 	.short	0x0018


	//----- nvinfo : EIATTR_PARAM_CBANK
	.align		4
        /*0070*/ 	.byte	0x04, 0x0a
        /*0072*/ 	.short	(.L_23 - .L_22)
	.align		4
.L_22:
        /*0074*/ 	.word	index@(.nv.constant0.triton_poi_fused_clone_9)
        /*0078*/ 	.short	0x0210
        /*007a*/ 	.short	0x0018


	//----- nvinfo : EIATTR_SW_WAR
	.align		4
.L_23:
        /*007c*/ 	.byte	0x04, 0x36
        /*007e*/ 	.short	(.L_25 - .L_24)
.L_24:
        /*0080*/ 	.word	0x00000008
.L_25:


//--------------------- .nv.callgraph             --------------------------
	.section	.nv.callgraph,"",@"SHT_CUDA_CALLGRAPH"
	.align	4
	.sectionentsize	8
	.align		4
        /*0000*/ 	.word	0x00000000
	.align		4
        /*0004*/ 	.word	0xffffffff
	.align		4
        /*0008*/ 	.word	0x00000000
	.align		4
        /*000c*/ 	.word	0xfffffffe
	.align		4
        /*0010*/ 	.word	0x00000000
	.align		4
        /*0014*/ 	.word	0xfffffffd
	.align		4
        /*0018*/ 	.word	0x00000000
	.align		4
        /*001c*/ 	.word	0xfffffffc


//--------------------- .text.triton_poi_fused_clone_9 --------------------------
	.section	.text.triton_poi_fused_clone_9,"ax",@progbits
	.sectionflags	@"SHF_BARRIERS=1"
	.align	128
        .global         triton_poi_fused_clone_9
        .type           triton_poi_fused_clone_9,@function
        .size           triton_poi_fused_clone_9,(.L_x_1 - triton_poi_fused_clone_9)
        .other          triton_poi_fused_clone_9,@"STO_CUDA_ENTRY STV_DEFAULT"
triton_poi_fused_clone_9:
.text.triton_poi_fused_clone_9:
[----:B------:R-:W0:Y:S02]  /*0000*/  LDC R1, c[0x0][0x28] ;  /* 0x00000a00ff017b82 */ /* 0x000e240000000800 */
[----:B------:R-:W1:Y:S01]  /*0010*/  S2R R7, SR_CTAID.Y ;  /* 0x0000000000077919 */ /* 0x000e620000002600 */
[----:B------:R-:W-:Y:S01]  /*0020*/  ULDC.64 UR6, c[0x0][0x208] ;  /* 0x0000820000067ab9 */ /* 0x000fe20000000a00 */
[----:B------:R-:W2:Y:S01]  /*0030*/  S2R R12, SR_TID.X ;  /* 0x00000000000c7919 */ /* 0x000ea20000002100 */
[----:B------:R-:W3:Y:S01]  /*0040*/  S2R R9, SR_CTAID.X ;  /* 0x0000000000097919 */ /* 0x000ee20000002500 */
[----:B-1----:R-:W-:Y:S02]  /*0050*/  IMAD.SHL.U32 R7, R7, 0x10, RZ ;  /* 0x0000001007077824 */ /* 0x002fe400078e00ff */
[----:B--2---:R-:W-:Y:S01]  /*0060*/  IMAD.SHL.U32 R0, R12, 0x2, RZ ;  /* 0x000000020c007824 */ /* 0x004fe200078e00ff */
[----:B------:R-:W-:Y:S01]  /*0070*/  SHF.R.U32.HI R6, RZ, 0x3, R12 ;  /* 0x00000003ff067819 */ /* 0x000fe2000001160c */
[----:B---3--:R-:W-:-:S03]  /*0080*/  IMAD.SHL.U32 R9, R9, 0x10, RZ ;  /* 0x0000001009097824 */ /* 0x008fc600078e00ff */
[----:B------:R-:W-:Y:S02]  /*0090*/  LOP3.LUT R4, R7, 0xe, R0, 0xf8, !PT ;  /* 0x0000000e07047812 */ /* 0x000fe400078ef800 */
[----:B------:R-:W-:Y:S02]  /*00a0*/  SGXT.U32 R6, R6, 0x4 ;  /* 0x000000040606781a */ /* 0x000fe40000000000 */
[----:B------:R-:W-:Y:S02]  /*00b0*/  SHF.R.S32.HI R3, RZ, 0x1f, R4 ;  /* 0x0000001fff037819 */ /* 0x000fe40000011404 */
[----:B------:R-:W-:Y:S02]  /*00c0*/  LOP3.LUT R5, R9, R6, RZ, 0xfc, !PT ;  /* 0x0000000609057212 */ /* 0x000fe400078efcff */
[----:B------:R-:W-:Y:S02]  /*00d0*/  LEA.HI R8, R3, R4, RZ, 0x2 ;  /* 0x0000000403087211 */ /* 0x000fe400078f10ff */
[----:B------:R-:W1:Y:S02]  /*00e0*/  LDC.64 R2, c[0x0][0x210] ;  /* 0x00008400ff027b82 */ /* 0x000e640000000a00 */
[----:B------:R-:W-:-:S02]  /*00f0*/  LOP3.LUT R11, R8, 0xfffffffc, RZ, 0xc0, !PT ;  /* 0xfffffffc080b7812 */ /* 0x000fc400078ec0ff */
[----:B------:R-:W-:-:S03]  /*0100*/  SHF.R.S32.HI R8, RZ, 0x2, R8 ;  /* 0x00000002ff087819 */ /* 0x000fc60000011408 */
[C---:B------:R-:W-:Y:S01]  /*0110*/  IMAD.IADD R10, R4.reuse, 0x1, -R11 ;  /* 0x00000001040a7824 */ /* 0x040fe200078e0a0b */
[----:B------:R-:W-:-:S03]  /*0120*/  VIMNMX R4, R4, R5, !PT ;  /* 0x0000000504047248 */ /* 0x000fc60007fe0100 */
[----:B------:R-:W-:Y:S01]  /*0130*/  IMAD R10, R5, 0xc, R10 ;  /* 0x0000000c050a7824 */ /* 0x000fe200078e020a */
[----:B------:R-:W-:-:S03]  /*0140*/  ISETP.GE.AND P0, PT, R4, 0x10, PT ;  /* 0x000000100400780c */ /* 0x000fc60003f06270 */
[----:B------:R-:W-:-:S04]  /*0150*/  VIADD R5, R10, 0x8 ;  /* 0x000000080a057836 */ /* 0x000fc80000000000 */
[----:B------:R-:W-:-:S04]  /*0160*/  IMAD R5, R8, 0x180, R5 ;  /* 0x0000018008057824 */ /* 0x000fc800078e0205 */
[----:B-1----:R-:W-:Y:S01]  /*0170*/  IMAD.WIDE R2, R5, 0x4, R2 ;  /* 0x0000000405027825 */ /* 0x002fe200078e0202 */
[----:B------:R-:W-:-:S06]  /*0180*/  CS2R R4, SRZ ;  /* 0x0000000000047805 */ /* 0x000fcc000001ff00 */
[----:B------:R1:W2:Y:S01]  /*0190*/  @!P0 LDG.E.64 R4, desc[UR6][R2.64] ;  /* 0x0000000602048981 */ /* 0x0002a2000c1e1b00 */
[----:B------:R-:W3:Y:S01]  /*01a0*/  S2UR UR5, SR_CgaCtaId ;  /* 0x00000000000579c3 */ /* 0x000ee20000008800 */
[----:B------:R-:W-:Y:S01]  /*01b0*/  IMAD.SHL.U32 R8, R12, 0x20, RZ ;  /* 0x000000200c087824 */ /* 0x000fe200078e00ff */
[----:B------:R-:W-:Y:S01]  /*01c0*/  LOP3.LUT R7, R7, R6, RZ, 0xfc, !PT ;  /* 0x0000000607077212 */ /* 0x000fe200078efcff */
[----:B------:R-:W-:-:S03]  /*01d0*/  UMOV UR4, 0x400 ;  /* 0x0000040000047882 */ /* 0x000fc60000000000 */
[----:B------:R-:W-:Y:S02]  /*01e0*/  LOP3.LUT R11, R8, 0xe0, RZ, 0xc0, !PT ;  /* 0x000000e0080b7812 */ /* 0x000fe400078ec0ff */
[----:B------:R-:W-:Y:S02]  /*01f0*/  LOP3.LUT R8, R9, 0xe, R0, 0xf8, !PT ;  /* 0x0000000e09087812 */ /* 0x000fe400078ef800 */
[----:B------:R-:W-:Y:S02]  /*0200*/  LOP3.LUT R9, R0, 0xfe, RZ, 0xc0, !PT ;  /* 0x000000fe00097812 */ /* 0x000fe400078ec0ff */
[----:B------:R-:W-:Y:S02]  /*0210*/  SHF.R.U32.HI R0, RZ, 0x4, R0 ;  /* 0x00000004ff007819 */ /* 0x000fe40000011600 */
[C---:B------:R-:W-:Y:S02]  /*0220*/  LOP3.LUT R6, R11.reuse, R6, RZ, 0xfc, !PT ;  /* 0x000000060b067212 */ /* 0x040fe400078efcff */
[----:B-1----:R-:W-:-:S02]  /*0230*/  LOP3.LUT R3, R11, 0x10, RZ, 0xfc, !PT ;  /* 0x000000100b037812 */ /* 0x002fc400078efcff */
[----:B------:R-:W-:Y:S02]  /*0240*/  SGXT.U32 R0, R0, 0x4 ;  /* 0x000000040000781a */ /* 0x000fe40000000000 */
[-C--:B------:R-:W-:Y:S02]  /*0250*/  LEA.HI R11, R11, R6.reuse, RZ, 0x1c ;  /* 0x000000060b0b7211 */ /* 0x080fe400078fe0ff */
[----:B------:R-:W-:Y:S01]  /*0260*/  LEA.HI R3, R3, R6, RZ, 0x1c ;  /* 0x0000000603037211 */ /* 0x000fe200078fe0ff */
[----:B------:R-:W-:Y:S01]  /*0270*/  IMAD.IADD R9, R9, 0x1, R0 ;  /* 0x0000000109097824 */ /* 0x000fe200078e0200 */
[----:B---3--:R-:W-:Y:S01]  /*0280*/  UPRMT UR4, UR5, 0x654, UR4 ;  /* 0x0000065405047896 */ /* 0x008fe20008000004 */
[----:B------:R-:W-:-:S04]  /*0290*/  VIMNMX R2, R7, R8, !PT ;  /* 0x0000000807027248 */ /* 0x000fc80007fe0100 */
[----:B------:R-:W-:Y:S02]  /*02a0*/  ISETP.GE.AND P0, PT, R2, 0x10, PT ;  /* 0x000000100200780c */ /* 0x000fe40003f06270 */
[----:B------:R-:W-:Y:S02]  /*02b0*/  LEA R11, R11, UR4, 0x2 ;  /* 0x000000040b0b7c11 */ /* 0x000fe4000f8e10ff */
[----:B------:R-:W-:Y:S02]  /*02c0*/  LEA R0, R3, UR4, 0x2 ;  /* 0x0000000403007c11 */ /* 0x000fe4000f8e10ff */
[----:B------:R-:W-:Y:S01]  /*02d0*/  LEA R9, R9, UR4, 0x2 ;  /* 0x0000000409097c11 */ /* 0x000fe2000f8e10ff */
[----:B--2---:R1:W-:Y:S04]  /*02e0*/  STS [R11], R4 ;  /* 0x000000040b007388 */ /* 0x0043e80000000800 */
[----:B------:R1:W-:Y:S01]  /*02f0*/  STS [R0+0x40], R5 ;  /* 0x0000400500007388 */ /* 0x0003e20000000800 */
[----:B------:R-:W-:Y:S06]  /*0300*/  BAR.SYNC.DEFER_BLOCKING 0x0 ;  /* 0x0000000000007b1d */ /* 0x000fec0000010000 */
[----:B-1----:R-:W-:Y:S05]  /*0310*/  @P0 EXIT ;  /* 0x000000000000094d */ /* 0x002fea0003800000 */
[----:B------:R-:W-:Y:S01]  /*0320*/  LDS R4, [R9] ;  /* 0x0000000009047984 */ /* 0x000fe20000000800 */
[----:B------:R-:W0:Y:S01]  /*0330*/  LDC.64 R2, c[0x0][0x218] ;  /* 0x00008600ff027b82 */ /* 0x000e220000000a00 */
[----:B------:R-:W-:Y:S02]  /*0340*/  IMAD R7, R7, 0x10, R8 ;  /* 0x0000001007077824 */ /* 0x000fe400078e0208 */
[----:B------:R-:W1:Y:S02]  /*0350*/  LDS R5, [R9+0x4] ;  /* 0x0000040009057984 */ /* 0x000e640000000800 */
[----:B0-----:R-:W-:-:S05]  /*0360*/  IMAD.WIDE R2, R7, 0x4, R2 ;  /* 0x0000000407027825 */ /* 0x001fca00078e0202 */
[----:B-1----:R-:W-:Y:S01]  /*0370*/  STG.E.64 desc[UR6][R2.64], R4 ;  /* 0x0000000402007986 */ /* 0x002fe2000c101b06 */
[----:B------:R-:W-:Y:S05]  /*0380*/  EXIT ;  /* 0x000000000000794d */ /* 0x000fea0003800000 */
.L_x_0:
[----:B------:R-:W-:-:S00]  /*0390*/  BRA `(.L_x_0) ;  /* 0xfffffffc00fc7947 */ /* 0x000fc0000383ffff */
[----:B------:R-:W-:-:S00]  /*03a0*/  NOP ;  /* 0x0000000000007918 */ /* 0x000fc00000000000 */
        /* <DEDUP_REMOVED lines=13> */
.L_x_1:


//--------------------- .nv.shared.triton_poi_fused_clone_9 --------------------------
	.section	.nv.shared.triton_poi_fused_clone_9,"aw",@nobits
	.sectionflags	@""
	.align	16
	.zero		1024


//--------------------- .nv.constant0.triton_poi_fused_clone_9 --------------------------
	.section	.nv.constant0.triton_poi_fused_clone_9,"a",@progbits
	.sectionflags	@""
	.align	4
.nv.constant0.triton_poi_fused_clone_9:
	.zero		552
